//
// Generated by NVIDIA NVVM Compiler
//
// Compiler Build ID: CL-36424714
// Cuda compilation tools, release 13.0, V13.0.88
// Based on NVVM 20.0.0
//

.version 9.0
.target sm_100
.address_size 64

	// .globl	default_function_kernel

.visible .entry default_function_kernel(
	.param .u64 .ptr .align 1 default_function_kernel_param_0,
	.param .u64 .ptr .align 1 default_function_kernel_param_1
)
.maxntid 64
{
	.reg .pred 	%p<6>;
	.reg .b16 	%rs<7>;
	.reg .b32 	%r<23>;
	.reg .b32 	%f<2>;
	.reg .b64 	%rd<9>;

	ld.param.u64 	%rd1, [default_function_kernel_param_0];
	ld.param.u64 	%rd2, [default_function_kernel_param_1];
	mov.u32 	%r1, %ctaid.x;
	shl.b32 	%r10, %r1, 6;
	mov.u32 	%r11, %tid.x;
	or.b32  	%r2, %r10, %r11;
	setp.gt.u32 	%p1, %r2, 134;
	@%p1 bra 	$L__BB0_10;
	setp.lt.u32 	%p2, %r2, 117;
	@%p2 bra 	$L__BB0_3;
	cvt.u16.u32 	%rs4, %r2;
	mul.lo.s16 	%rs5, %rs4, 57;
	shr.u16 	%rs6, %rs5, 9;
	cvt.u32.u16 	%r14, %rs6;
	sub.s32 	%r21, 24, %r14;
	bra.uni 	$L__BB0_5;
$L__BB0_3:
	setp.lt.u32 	%p3, %r2, 9;
	mov.b32 	%r21, 0;
	@%p3 bra 	$L__BB0_5;
	cvt.u16.u32 	%rs1, %r2;
	mul.lo.s16 	%rs2, %rs1, 57;
	shr.u16 	%rs3, %rs2, 9;
	cvt.u32.u16 	%r13, %rs3;
	add.s32 	%r21, %r13, -1;
$L__BB0_5:
	mad.lo.s32 	%r16, %r1, -63, %r2;
	mul.hi.u32 	%r17, %r16, 954437177;
	shr.u32 	%r18, %r17, 1;
	mul.lo.s32 	%r19, %r18, 9;
	sub.s32 	%r6, %r16, %r19;
	setp.eq.s32 	%p4, %r6, 8;
	mov.b32 	%r22, 5;
	@%p4 bra 	$L__BB0_9;
	setp.gt.u32 	%p5, %r6, 1;
	@%p5 bra 	$L__BB0_8;
	sub.s32 	%r22, 1, %r6;
	bra.uni 	$L__BB0_9;
$L__BB0_8:
	add.s32 	%r22, %r6, -2;
$L__BB0_9:
	mad.lo.s32 	%r20, %r21, 6, %r22;
	cvta.to.global.u64 	%rd3, %rd2;
	mul.wide.u32 	%rd4, %r20, 4;
	add.s64 	%rd5, %rd3, %rd4;
	ld.global.nc.f32 	%f1, [%rd5];
	cvta.to.global.u64 	%rd6, %rd1;
	mul.wide.u32 	%rd7, %r2, 4;
	add.s64 	%rd8, %rd6, %rd7;
	st.global.f32 	[%rd8], %f1;
$L__BB0_10:
	ret;

}


// ===== COMPILED SASS (sm_100) =====

	.target	sm_100

	.elftype	@"ET_EXEC"


//--------------------- .note.nv.tkinfo           --------------------------
	.section	.note.nv.tkinfo,"",@"SHT_NOTE"
	.sectionflags	@"SHF_NOTE_NV_TKINFO"
	.tkinfo
        /*0018*/ 	.word	0x00000002
        /*0030*/ 	.string	""
        /*0030*/ 	.string	"ptxas"
        /*0030*/ 	.string	"Cuda compilation tools, release 13.0, V13.0.88"
        /*0030*/ 	.string	"Build cuda_13.0.r13.0/compiler.36424714_0"
        /*0030*/ 	.string	"-arch sm_100 -m 64 "



//--------------------- .note.nv.cuinfo           --------------------------
	.section	.note.nv.cuinfo,"",@"SHT_NOTE"
	.sectionflags	@"SHF_NOTE_NV_CUINFO"
        /*0018*/ 	.short	0x0002
        /*001a*/ 	.short	0x0064
        /*001c*/ 	.short	0x0082
	.zero		2


//--------------------- .nv.info                  --------------------------
	.section	.nv.info,"",@"SHT_CUDA_INFO"
	.align	4


	//----- nvinfo : EIATTR_REGCOUNT
	.align		4
        /*0000*/ 	.byte	0x04, 0x2f
        /*0002*/ 	.short	(.L_1 - .L_0)
	.align		4
.L_0:
        /*0004*/ 	.word	index@(default_function_kernel)
        /*0008*/ 	.word	0x0000000c


	//----- nvinfo : EIATTR_FRAME_SIZE
	.align		4
.L_1:
        /*000c*/ 	.byte	0x04, 0x11
        /*000e*/ 	.short	(.L_3 - .L_2)
	.align		4
.L_2:
        /*0010*/ 	.word	index@(default_function_kernel)
        /*0014*/ 	.word	0x00000000


	//----- nvinfo : EIATTR_MIN_STACK_SIZE
	.align		4
.L_3:
        /*0018*/ 	.byte	0x04, 0x12
        /*001a*/ 	.short	(.L_5 - .L_4)
	.align		4
.L_4:
        /*001c*/ 	.word	index@(default_function_kernel)
        /*0020*/ 	.word	0x00000000
.L_5:


//--------------------- .nv.compat                --------------------------
	.section	.nv.compat,"",@"SHT_CUDA_COMPAT_INFO"
	.align	4
        /*0000*/ 	.byte	0x02, 0x09, 0x00, 0x00, 0x02, 0x02, 0x01, 0x00, 0x02, 0x05, 0x05, 0x00, 0x03, 0x07, 0x01, 0x01
        /*0010*/ 	.byte	0x02, 0x03, 0x00, 0x00, 0x02, 0x06, 0x01, 0x00, 0x04, 0x0b, 0x08, 0x00, 0x09, 0x00, 0x00, 0x00
        /*0020*/ 	.byte	0x00, 0x00, 0x00, 0x00


//--------------------- .nv.info.default_function_kernel --------------------------
	.section	.nv.info.default_function_kernel,"",@"SHT_CUDA_INFO"
	.sectionflags	@""
	.align	4


	//----- nvinfo : EIATTR_CUDA_API_VERSION
	.align		4
        /*0000*/ 	.byte	0x04, 0x37
        /*0002*/ 	.short	(.L_7 - .L_6)
.L_6:
        /*0004*/ 	.word	0x00000082


	//----- nvinfo : EIATTR_KPARAM_INFO
	.align		4
.L_7:
        /*0008*/ 	.byte	0x04, 0x17
        /*000a*/ 	.short	(.L_9 - .L_8)
.L_8:
        /*000c*/ 	.word	0x00000000
        /*0010*/ 	.short	0x0001
        /*0012*/ 	.short	0x0008
        /*0014*/ 	.byte	0x00, 0xf5, 0x21, 0x00


	//----- nvinfo : EIATTR_KPARAM_INFO
	.align		4
.L_9:
        /*0018*/ 	.byte	0x04, 0x17
        /*001a*/ 	.short	(.L_11 - .L_10)
.L_10:
        /*001c*/ 	.word	0x00000000
        /*0020*/ 	.short	0x0000
        /*0022*/ 	.short	0x0000
        /*0024*/ 	.byte	0x00, 0xf5, 0x21, 0x00


	//----- nvinfo : EIATTR_SPARSE_MMA_MASK
	.align		4
.L_11:
        /*0028*/ 	.byte	0x03, 0x50
        /*002a*/ 	.short	0x0000


	//----- nvinfo : EIATTR_MAXREG_COUNT
	.align		4
        /*002c*/ 	.byte	0x03, 0x1b
        /*002e*/ 	.short	0x00ff


	//----- nvinfo : EIATTR_MERCURY_ISA_VERSION
	.align		4
        /*0030*/ 	.byte	0x03, 0x5f
        /*0032*/ 	.short	0x0101


	//----- nvinfo : EIATTR_VRC_CTA_INIT_COUNT
	.align		4
        /*0034*/ 	.byte	0x02, 0x4a
	.zero		1
	.zero		1


	//----- nvinfo : EIATTR_EXIT_INSTR_OFFSETS
	.align		4
        /*0038*/ 	.byte	0x04, 0x1c
        /*003a*/ 	.short	(.L_13 - .L_12)


	//   ....[0]....
.L_12:
        /*003c*/ 	.word	0x00000060


	//   ....[1]....
        /*0040*/ 	.word	0x000002d0


	//----- nvinfo : EIATTR_MAX_THREADS
	.align		4
.L_13:
        /*0044*/ 	.byte	0x04, 0x05
        /*0046*/ 	.short	(.L_15 - .L_14)
.L_14:
        /*0048*/ 	.word	0x00000040
        /*004c*/ 	.word	0x00000001
        /*0050*/ 	.word	0x00000001


	//----- nvinfo : EIATTR_CRS_STACK_SIZE
	.align		4
.L_15:
        /*0054*/ 	.byte	0x04, 0x1e
        /*0056*/ 	.short	(.L_17 - .L_16)
.L_16:
        /*0058*/ 	.word	0x00000000


	//----- nvinfo : EIATTR_CBANK_PARAM_SIZE
	.align		4
.L_17:
        /*005c*/ 	.byte	0x03, 0x19
        /*005e*/ 	.short	0x0010


	//----- nvinfo : EIATTR_PARAM_CBANK
	.align		4
        /*0060*/ 	.byte	0x04, 0x0a
        /*0062*/ 	.short	(.L_19 - .L_18)
	.align		4
.L_18:
        /*0064*/ 	.word	index@(.nv.constant0.default_function_kernel)
        /*0068*/ 	.short	0x0380
        /*006a*/ 	.short	0x0010


	//----- nvinfo : EIATTR_SW_WAR
	.align		4
.L_19:
        /*006c*/ 	.byte	0x04, 0x36
        /*006e*/ 	.short	(.L_21 - .L_20)
.L_20:
        /*0070*/ 	.word	0x00000008
.L_21:


//--------------------- .nv.callgraph             --------------------------
	.section	.nv.callgraph,"",@"SHT_CUDA_CALLGRAPH"
	.align	4
	.sectionentsize	8
	.align		4
        /*0000*/ 	.word	0x00000000
	.align		4
        /*0004*/ 	.word	0xffffffff
	.align		4
        /*0008*/ 	.word	0x00000000
	.align		4
        /*000c*/ 	.word	0xfffffffe
	.align		4
        /*0010*/ 	.word	0x00000000
	.align		4
        /*0014*/ 	.word	0xfffffffd
	.align		4
        /*0018*/ 	.word	0x00000000
	.align		4
        /*001c*/ 	.word	0xfffffffc


//--------------------- .text.default_function_kernel --------------------------
	.section	.text.default_function_kernel,"ax",@progbits
	.align	128
        .global         default_function_kernel
        .type           default_function_kernel,@function
        .size           default_function_kernel,(.L_x_5 - default_function_kernel)
        .other          default_function_kernel,@"STO_CUDA_ENTRY STV_DEFAULT"
default_function_kernel:
.text.default_function_kernel:
[----:B------:R-:W-:Y:S01]  /*0000*/  LDC R1, c[0x0][0x37c] ;  /* 0x0000df00ff017b82 */ /* 0x000fe20000000800 */
[----:B------:R-:W0:Y:S01]  /*0010*/  S2R R4, SR_CTAID.X ;  /* 0x0000000000047919 */ /* 0x000e220000002500 */
[----:B------:R-:W1:Y:S01]  /*0020*/  S2R R7, SR_TID.X ;  /* 0x0000000000077919 */ /* 0x000e620000002100 */
[----:B0-----:R-:W-:-:S05]  /*0030*/  IMAD.SHL.U32 R0, R4, 0x40, RZ ;  /* 0x0000004004007824 */ /* 0x001fca00078e00ff */
[----:B-1----:R-:W-:-:S04]  /*0040*/  LOP3.LUT R7, R0, R7, RZ, 0xfc, !PT ;  /* 0x0000000700077212 */ /* 0x002fc800078efcff */
[----:B------:R-:W-:-:S13]  /*0050*/  ISETP.GT.U32.AND P0, PT, R7, 0x86, PT ;  /* 0x000000860700780c */ /* 0x000fda0003f04070 */
[----:B------:R-:W-:Y:S05]  /*0060*/  @P0 EXIT ;  /* 0x000000000000094d */ /* 0x000fea0003800000 */
[----:B------:R-:W-:Y:S01]  /*0070*/  ISETP.GE.U32.AND P1, PT, R7, 0x75, PT ;  /* 0x000000750700780c */ /* 0x000fe20003f26070 */
[----:B------:R-:W-:Y:S01]  /*0080*/  IMAD R4, R4, -0x3f, R7 ;  /* 0xffffffc104047824 */ /* 0x000fe200078e0207 */
[----:B------:R-:W0:Y:S01]  /*0090*/  LDC.64 R2, c[0x0][0x388] ;  /* 0x0000e200ff027b82 */ /* 0x000e220000000a00 */
[----:B------:R-:W1:Y:S01]  /*00a0*/  LDCU.64 UR4, c[0x0][0x358] ;  /* 0x00006b00ff0477ac */ /* 0x000e620008000a00 */
[----:B------:R-:W-:Y:S01]  /*00b0*/  BSSY.RECONVERGENT B0, `(.L_x_0) ;  /* 0x0000015000007945 */ /* 0x000fe20003800200 */
[----:B------:R-:W-:-:S04]  /*00c0*/  IMAD.HI.U32 R0, R4, 0x38e38e39, RZ ;  /* 0x38e38e3904007827 */ /* 0x000fc800078e00ff */
[----:B------:R-:W-:Y:S01]  /*00d0*/  IMAD.MOV.U32 R9, RZ, RZ, 0x5 ;  /* 0x00000005ff097424 */ /* 0x000fe200078e00ff */
[----:B------:R-:W-:-:S03]  /*00e0*/  SHF.R.U32.HI R5, RZ, 0x1, R0 ;  /* 0x00000001ff057819 */ /* 0x000fc60000011600 */
[----:B------:R-:W-:Y:S02]  /*00f0*/  @P1 PRMT R6, R7, 0x9910, RZ ;  /* 0x0000991007061816 */ /* 0x000fe400000000ff */
[----:B------:R-:W-:-:S03]  /*0100*/  IMAD R5, R5, -0x9, R4 ;  /* 0xfffffff705057824 */ /* 0x000fc600078e0204 */
[----:B------:R-:W-:Y:S02]  /*0110*/  @P1 IMAD R0, R6, 0x39, RZ ;  /* 0x0000003906001824 */ /* 0x000fe400078e02ff */
[----:B------:R-:W-:-:S03]  /*0120*/  ISETP.NE.AND P0, PT, R5, 0x8, PT ;  /* 0x000000080500780c */ /* 0x000fc60003f05270 */
[----:B------:R-:W-:-:S04]  /*0130*/  @P1 LOP3.LUT R0, R0, 0xffff, RZ, 0xc0, !PT ;  /* 0x0000ffff00001812 */ /* 0x000fc800078ec0ff */
[----:B------:R-:W-:-:S04]  /*0140*/  @P1 SHF.R.U32.HI R0, RZ, 0x9, R0 ;  /* 0x00000009ff001819 */ /* 0x000fc80000011600 */
[----:B------:R-:W-:-:S04]  /*0150*/  @P1 LOP3.LUT R0, R0, 0xffff, RZ, 0xc0, !PT ;  /* 0x0000ffff00001812 */ /* 0x000fc800078ec0ff */
[----:B------:R-:W-:Y:S01]  /*0160*/  @P1 IADD3 R0, PT, PT, -R0, 0x18, RZ ;  /* 0x0000001800001810 */ /* 0x000fe20007ffe1ff */
[----:B-1----:R-:W-:Y:S06]  /*0170*/  @P1 BRA `(.L_x_1) ;  /* 0x0000000000201947 */ /* 0x002fec0003800000 */
[----:B------:R-:W-:-:S13]  /*0180*/  ISETP.GE.U32.AND P1, PT, R7, 0x9, PT ;  /* 0x000000090700780c */ /* 0x000fda0003f26070 */
[----:B------:R-:W-:-:S05]  /*0190*/  @P1 PRMT R0, R7, 0x9910, RZ ;  /* 0x0000991007001816 */ /* 0x000fca00000000ff */
[----:B------:R-:W-:-:S05]  /*01a0*/  @P1 IMAD R0, R0, 0x39, RZ ;  /* 0x0000003900001824 */ /* 0x000fca00078e02ff */
[----:B------:R-:W-:-:S04]  /*01b0*/  @P1 LOP3.LUT R0, R0, 0xffff, RZ, 0xc0, !PT ;  /* 0x0000ffff00001812 */ /* 0x000fc800078ec0ff */
[----:B------:R-:W-:Y:S01]  /*01c0*/  @P1 SHF.R.U32.HI R4, RZ, 0x9, R0 ;  /* 0x00000009ff041819 */ /* 0x000fe20000011600 */
[----:B------:R-:W-:-:S03]  /*01d0*/  IMAD.MOV.U32 R0, RZ, RZ, RZ ;  /* 0x000000ffff007224 */ /* 0x000fc600078e00ff */
[----:B------:R-:W-:-:S05]  /*01e0*/  @P1 LOP3.LUT R4, R4, 0xffff, RZ, 0xc0, !PT ;  /* 0x0000ffff04041812 */ /* 0x000fca00078ec0ff */
[----:B------:R-:W-:-:S07]  /*01f0*/  @P1 VIADD R0, R4, 0xffffffff ;  /* 0xffffffff04001836 */ /* 0x000fce0000000000 */
.L_x_1:
[----:B------:R-:W-:Y:S05]  /*0200*/  BSYNC.RECONVERGENT B0 ;  /* 0x0000000000007941 */ /* 0x000fea0003800200 */
.L_x_0:
[----:B------:R-:W-:Y:S04]  /*0210*/  BSSY.RECONVERGENT B0, `(.L_x_2) ;  /* 0x0000005000007945 */ /* 0x000fe80003800200 */
[----:B------:R-:W-:Y:S05]  /*0220*/  @!P0 BRA `(.L_x_3) ;  /* 0x00000000000c8947 */ /* 0x000fea0003800000 */
[----:B------:R-:W-:-:S13]  /*0230*/  ISETP.GT.U32.AND P0, PT, R5, 0x1, PT ;  /* 0x000000010500780c */ /* 0x000fda0003f04070 */
[C---:B------:R-:W-:Y:S01]  /*0240*/  @!P0 IADD3 R9, PT, PT, -R5.reuse, 0x1, RZ ;  /* 0x0000000105098810 */ /* 0x040fe20007ffe1ff */
[----:B------:R-:W-:-:S07]  /*0250*/  @P0 VIADD R9, R5, 0xfffffffe ;  /* 0xfffffffe05090836 */ /* 0x000fce0000000000 */
.L_x_3:
[----:B------:R-:W-:Y:S05]  /*0260*/  BSYNC.RECONVERGENT B0 ;  /* 0x0000000000007941 */ /* 0x000fea0003800200 */
.L_x_2:
[----:B------:R-:W-:Y:S01]  /*0270*/  IMAD R9, R0, 0x6, R9 ;  /* 0x0000000600097824 */ /* 0x000fe200078e0209 */
[----:B------:R-:W1:Y:S03]  /*0280*/  LDC.64 R4, c[0x0][0x380] ;  /* 0x0000e000ff047b82 */ /* 0x000e660000000a00 */
[----:B0-----:R-:W-:-:S06]  /*0290*/  IMAD.WIDE.U32 R2, R9, 0x4, R2 ;  /* 0x0000000409027825 */ /* 0x001fcc00078e0002 */
[----:B------:R-:W2:Y:S01]  /*02a0*/  LDG.E.CONSTANT R3, desc[UR4][R2.64] ;  /* 0x0000000402037981 */ /* 0x000ea2000c1e9900 */
[----:B-1----:R-:W-:-:S05]  /*02b0*/  IMAD.WIDE.U32 R4, R7, 0x4, R4 ;  /* 0x0000000407047825 */ /* 0x002fca00078e0004 */
[----:B--2---:R-:W-:Y:S01]  /*02c0*/  STG.E desc[UR4][R4.64], R3 ;  /* 0x0000000304007986 */ /* 0x004fe2000c101904 */
[----:B------:R-:W-:Y:S05]  /*02d0*/  EXIT ;  /* 0x000000000000794d */ /* 0x000fea0003800000 */
.L_x_4:
[----:B------:R-:W-:-:S00]  /*02e0*/  BRA `(.L_x_4) ;  /* 0xfffffffc00fc7947 */ /* 0x000fc0000383ffff */
[----:B------:R-:W-:-:S00]  /*02f0*/  NOP ;  /* 0x0000000000007918 */ /* 0x000fc00000000000 */
        /* <DEDUP_REMOVED lines=8> */
.L_x_5:


//--------------------- .nv.shared.reserved.0     --------------------------
	.section	.nv.shared.reserved.0,"aw",@nobits
	.weak		__nv_reservedSMEM_offset_0_alias
	.size		__nv_reservedSMEM_offset_0_alias, 0, 64
	.other		__nv_reservedSMEM_offset_0_alias,@"STO_CUDA_RESERVED_SHARED STV_DEFAULT"
__nv_reservedSMEM_offset_0_alias:
	.zero		0
	.zero		64


//--------------------- .nv.constant0.default_function_kernel --------------------------
	.section	.nv.constant0.default_function_kernel,"a",@progbits
	.sectionflags	@""
	.align	4
.nv.constant0.default_function_kernel:
	.zero		912


//--------------------- SYMBOLS --------------------------

	.type		.nv.reservedSmem.offset0,@object
	.size		.nv.reservedSmem.offset0,0x4
